//
// Generated by NVIDIA NVVM Compiler
//
// Compiler Build ID: CL-36424714
// Cuda compilation tools, release 13.0, V13.0.88
// Based on NVVM 20.0.0
//

.version 9.0
.target sm_100
.address_size 64

	// .globl	_Z11cuda_kerneliiPi

.visible .entry _Z11cuda_kerneliiPi(
	.param .u32 _Z11cuda_kerneliiPi_param_0,
	.param .u32 _Z11cuda_kerneliiPi_param_1,
	.param .u64 .ptr .align 1 _Z11cuda_kerneliiPi_param_2
)
{
	.local .align 4 .b8 	__local_depot0[744];
	.reg .b64 	%SP;
	.reg .b64 	%SPL;
	.reg .pred 	%p<20>;
	.reg .b32 	%r<57>;
	.reg .b64 	%rd<44>;

	mov.u64 	%SPL, __local_depot0;
	ld.param.u32 	%r56, [_Z11cuda_kerneliiPi_param_0];
	ld.param.u32 	%r28, [_Z11cuda_kerneliiPi_param_1];
	ld.param.u64 	%rd16, [_Z11cuda_kerneliiPi_param_2];
	add.u64 	%rd1, %SPL, 0;
	add.u64 	%rd2, %SPL, 108;
	add.u64 	%rd3, %SPL, 320;
	add.u64 	%rd4, %SPL, 532;
	setp.lt.s32 	%p1, %r28, 0;
	@%p1 bra 	$L__BB0_13;
	add.s32 	%r1, %r28, 1;
	and.b32  	%r2, %r1, 15;
	setp.lt.u32 	%p2, %r28, 15;
	mov.b32 	%r51, 0;
	@%p2 bra 	$L__BB0_4;
	and.b32  	%r51, %r1, -16;
	neg.s32 	%r49, %r51;
	add.s64 	%rd42, %rd1, 32;
$L__BB0_3:
	.pragma "nounroll";
	mov.b32 	%r30, -1;
	st.local.u32 	[%rd42+-32], %r30;
	st.local.u32 	[%rd42+-28], %r30;
	st.local.u32 	[%rd42+-24], %r30;
	st.local.u32 	[%rd42+-20], %r30;
	st.local.u32 	[%rd42+-16], %r30;
	st.local.u32 	[%rd42+-12], %r30;
	st.local.u32 	[%rd42+-8], %r30;
	st.local.u32 	[%rd42+-4], %r30;
	st.local.u32 	[%rd42], %r30;
	st.local.u32 	[%rd42+4], %r30;
	st.local.u32 	[%rd42+8], %r30;
	st.local.u32 	[%rd42+12], %r30;
	st.local.u32 	[%rd42+16], %r30;
	st.local.u32 	[%rd42+20], %r30;
	st.local.u32 	[%rd42+24], %r30;
	st.local.u32 	[%rd42+28], %r30;
	add.s32 	%r49, %r49, 16;
	add.s64 	%rd42, %rd42, 64;
	setp.ne.s32 	%p3, %r49, 0;
	@%p3 bra 	$L__BB0_3;
$L__BB0_4:
	setp.eq.s32 	%p4, %r2, 0;
	@%p4 bra 	$L__BB0_13;
	and.b32  	%r8, %r1, 7;
	setp.lt.u32 	%p5, %r2, 8;
	@%p5 bra 	$L__BB0_7;
	mul.wide.u32 	%rd21, %r51, 4;
	add.s64 	%rd22, %rd1, %rd21;
	mov.b32 	%r31, -1;
	st.local.u32 	[%rd22], %r31;
	st.local.u32 	[%rd22+4], %r31;
	st.local.u32 	[%rd22+8], %r31;
	st.local.u32 	[%rd22+12], %r31;
	st.local.u32 	[%rd22+16], %r31;
	st.local.u32 	[%rd22+20], %r31;
	st.local.u32 	[%rd22+24], %r31;
	st.local.u32 	[%rd22+28], %r31;
	add.s32 	%r51, %r51, 8;
$L__BB0_7:
	setp.eq.s32 	%p6, %r8, 0;
	@%p6 bra 	$L__BB0_13;
	and.b32  	%r11, %r1, 3;
	setp.lt.u32 	%p7, %r8, 4;
	@%p7 bra 	$L__BB0_10;
	mul.wide.u32 	%rd23, %r51, 4;
	add.s64 	%rd24, %rd1, %rd23;
	mov.b32 	%r32, -1;
	st.local.u32 	[%rd24], %r32;
	st.local.u32 	[%rd24+4], %r32;
	st.local.u32 	[%rd24+8], %r32;
	st.local.u32 	[%rd24+12], %r32;
	add.s32 	%r51, %r51, 4;
$L__BB0_10:
	setp.eq.s32 	%p8, %r11, 0;
	@%p8 bra 	$L__BB0_13;
	mul.wide.u32 	%rd25, %r51, 4;
	add.s64 	%rd43, %rd1, %rd25;
	neg.s32 	%r53, %r11;
$L__BB0_12:
	.pragma "nounroll";
	mov.b32 	%r33, -1;
	st.local.u32 	[%rd43], %r33;
	add.s64 	%rd43, %rd43, 4;
	add.s32 	%r53, %r53, 1;
	setp.ne.s32 	%p9, %r53, 0;
	@%p9 bra 	$L__BB0_12;
$L__BB0_13:
	add.s32 	%r17, %r28, -1;
	setp.lt.s32 	%p10, %r56, 0;
	@%p10 bra 	$L__BB0_29;
	cvta.to.global.u64 	%rd11, %rd16;
$L__BB0_15:
	mov.u32 	%r18, %r56;
	mul.wide.u32 	%rd26, %r18, 4;
	add.s64 	%rd12, %rd1, %rd26;
	ld.local.u32 	%r19, [%rd12];
	add.s32 	%r55, %r19, 1;
	setp.ge.s32 	%p11, %r55, %r28;
	@%p11 bra 	$L__BB0_25;
	sub.s32 	%r21, %r17, %r18;
$L__BB0_17:
	mul.wide.s32 	%rd27, %r55, 4;
	add.s64 	%rd13, %rd2, %rd27;
	ld.local.u32 	%r34, [%rd13];
	setp.ne.s32 	%p12, %r34, 0;
	@%p12 bra 	$L__BB0_24;
	add.s32 	%r35, %r21, %r55;
	mul.wide.s32 	%rd28, %r35, 4;
	add.s64 	%rd14, %rd3, %rd28;
	ld.local.u32 	%r36, [%rd14];
	setp.ne.s32 	%p13, %r36, 0;
	@%p13 bra 	$L__BB0_24;
	add.s32 	%r37, %r55, %r18;
	mul.wide.s32 	%rd29, %r37, 4;
	add.s64 	%rd15, %rd4, %rd29;
	ld.local.u32 	%r38, [%rd15];
	setp.ne.s32 	%p14, %r38, 0;
	@%p14 bra 	$L__BB0_24;
	setp.eq.s32 	%p17, %r19, -1;
	@%p17 bra 	$L__BB0_22;
	add.s32 	%r44, %r19, %r18;
	mul.wide.s32 	%rd36, %r44, 4;
	add.s64 	%rd37, %rd4, %rd36;
	mov.b32 	%r45, 0;
	st.local.u32 	[%rd37], %r45;
	add.s32 	%r46, %r21, %r19;
	mul.wide.s32 	%rd38, %r46, 4;
	add.s64 	%rd39, %rd3, %rd38;
	st.local.u32 	[%rd39], %r45;
	mul.wide.s32 	%rd40, %r19, 4;
	add.s64 	%rd41, %rd2, %rd40;
	st.local.u32 	[%rd41], %r45;
$L__BB0_22:
	st.local.u32 	[%rd12], %r55;
	mov.b32 	%r47, 1;
	st.local.u32 	[%rd15], %r47;
	st.local.u32 	[%rd14], %r47;
	st.local.u32 	[%rd13], %r47;
	add.s32 	%r56, %r18, 1;
	setp.eq.s32 	%p18, %r56, %r28;
	@%p18 bra 	$L__BB0_23;
	bra.uni 	$L__BB0_28;
$L__BB0_23:
	atom.global.add.u32 	%r48, [%rd11], 1;
	mov.u32 	%r56, %r18;
	bra.uni 	$L__BB0_28;
$L__BB0_24:
	add.s32 	%r55, %r55, 1;
	setp.eq.s32 	%p15, %r55, %r28;
	@%p15 bra 	$L__BB0_25;
	bra.uni 	$L__BB0_17;
$L__BB0_25:
	setp.eq.s32 	%p16, %r19, -1;
	@%p16 bra 	$L__BB0_27;
	mov.b32 	%r39, -1;
	st.local.u32 	[%rd12], %r39;
	add.s32 	%r40, %r19, %r18;
	mul.wide.s32 	%rd30, %r40, 4;
	add.s64 	%rd31, %rd4, %rd30;
	mov.b32 	%r41, 0;
	st.local.u32 	[%rd31], %r41;
	sub.s32 	%r42, %r17, %r18;
	add.s32 	%r43, %r42, %r19;
	mul.wide.s32 	%rd32, %r43, 4;
	add.s64 	%rd33, %rd3, %rd32;
	st.local.u32 	[%rd33], %r41;
	mul.wide.s32 	%rd34, %r19, 4;
	add.s64 	%rd35, %rd2, %rd34;
	st.local.u32 	[%rd35], %r41;
$L__BB0_27:
	add.s32 	%r56, %r18, -1;
$L__BB0_28:
	setp.gt.s32 	%p19, %r56, -1;
	@%p19 bra 	$L__BB0_15;
$L__BB0_29:
	ret;

}


// ===== COMPILED SASS (sm_100) =====

	.target	sm_100

	.elftype	@"ET_EXEC"


//--------------------- .note.nv.tkinfo           --------------------------
	.section	.note.nv.tkinfo,"",@"SHT_NOTE"
	.sectionflags	@"SHF_NOTE_NV_TKINFO"
	.tkinfo
        /*0018*/ 	.word	0x00000002
        /*0030*/ 	.string	""
        /*0030*/ 	.string	"ptxas"
        /*0030*/ 	.string	"Cuda compilation tools, release 13.0, V13.0.88"
        /*0030*/ 	.string	"Build cuda_13.0.r13.0/compiler.36424714_0"
        /*0030*/ 	.string	"-arch sm_100 -m 64 "



//--------------------- .note.nv.cuinfo           --------------------------
	.section	.note.nv.cuinfo,"",@"SHT_NOTE"
	.sectionflags	@"SHF_NOTE_NV_CUINFO"
        /*0018*/ 	.short	0x0002
        /*001a*/ 	.short	0x0064
        /*001c*/ 	.short	0x0082
	.zero		2


//--------------------- .nv.info                  --------------------------
	.section	.nv.info,"",@"SHT_CUDA_INFO"
	.align	4


	//----- nvinfo : EIATTR_REGCOUNT
	.align		4
        /*0000*/ 	.byte	0x04, 0x2f
        /*0002*/ 	.short	(.L_1 - .L_0)
	.align		4
.L_0:
        /*0004*/ 	.word	index@(_Z11cuda_kerneliiPi)
        /*0008*/ 	.word	0x00000013


	//----- nvinfo : EIATTR_FRAME_SIZE
	.align		4
.L_1:
        /*000c*/ 	.byte	0x04, 0x11
        /*000e*/ 	.short	(.L_3 - .L_2)
	.align		4
.L_2:
        /*0010*/ 	.word	index@(_Z11cuda_kerneliiPi)
        /*0014*/ 	.word	0x000002e8


	//----- nvinfo : EIATTR_MIN_STACK_SIZE
	.align		4
.L_3:
        /*0018*/ 	.byte	0x04, 0x12
        /*001a*/ 	.short	(.L_5 - .L_4)
	.align		4
.L_4:
        /*001c*/ 	.word	index@(_Z11cuda_kerneliiPi)
        /*0020*/ 	.word	0x000002e8
.L_5:


//--------------------- .nv.compat                --------------------------
	.section	.nv.compat,"",@"SHT_CUDA_COMPAT_INFO"
	.align	4
        /*0000*/ 	.byte	0x02, 0x09, 0x00, 0x00, 0x02, 0x02, 0x01, 0x00, 0x02, 0x05, 0x05, 0x00, 0x03, 0x07, 0x01, 0x01
        /*0010*/ 	.byte	0x02, 0x03, 0x00, 0x00, 0x02, 0x06, 0x01, 0x00, 0x04, 0x0b, 0x08, 0x00, 0x09, 0x00, 0x00, 0x00
        /*0020*/ 	.byte	0x00, 0x00, 0x00, 0x00


//--------------------- .nv.info._Z11cuda_kerneliiPi --------------------------
	.section	.nv.info._Z11cuda_kerneliiPi,"",@"SHT_CUDA_INFO"
	.sectionflags	@""
	.align	4


	//----- nvinfo : EIATTR_CUDA_API_VERSION
	.align		4
        /*0000*/ 	.byte	0x04, 0x37
        /*0002*/ 	.short	(.L_7 - .L_6)
.L_6:
        /*0004*/ 	.word	0x00000082


	//----- nvinfo : EIATTR_KPARAM_INFO
	.align		4
.L_7:
        /*0008*/ 	.byte	0x04, 0x17
        /*000a*/ 	.short	(.L_9 - .L_8)
.L_8:
        /*000c*/ 	.word	0x00000000
        /*0010*/ 	.short	0x0002
        /*0012*/ 	.short	0x0008
        /*0014*/ 	.byte	0x00, 0xf5, 0x21, 0x00


	//----- nvinfo : EIATTR_KPARAM_INFO
	.align		4
.L_9:
        /*0018*/ 	.byte	0x04, 0x17
        /*001a*/ 	.short	(.L_11 - .L_10)
.L_10:
        /*001c*/ 	.word	0x00000000
        /*0020*/ 	.short	0x0001
        /*0022*/ 	.short	0x0004
        /*0024*/ 	.byte	0x00, 0xf0, 0x11, 0x00


	//----- nvinfo : EIATTR_KPARAM_INFO
	.align		4
.L_11:
        /*0028*/ 	.byte	0x04, 0x17
        /*002a*/ 	.short	(.L_13 - .L_12)
.L_12:
        /*002c*/ 	.word	0x00000000
        /*0030*/ 	.short	0x0000
        /*0032*/ 	.short	0x0000
        /*0034*/ 	.byte	0x00, 0xf0, 0x11, 0x00


	//----- nvinfo : EIATTR_SPARSE_MMA_MASK
	.align		4
.L_13:
        /*0038*/ 	.byte	0x03, 0x50
        /*003a*/ 	.short	0x0000


	//----- nvinfo : EIATTR_MAXREG_COUNT
	.align		4
        /*003c*/ 	.byte	0x03, 0x1b
        /*003e*/ 	.short	0x00ff


	//----- nvinfo : EIATTR_MERCURY_ISA_VERSION
	.align		4
        /*0040*/ 	.byte	0x03, 0x5f
        /*0042*/ 	.short	0x0101


	//----- nvinfo : EIATTR_INT_WARP_WIDE_INSTR_OFFSETS
	.align		4
        /*0044*/ 	.byte	0x04, 0x31
        /*0046*/ 	.short	(.L_15 - .L_14)


	//   ....[0]....
.L_14:
        /*0048*/ 	.word	0x00000850


	//----- nvinfo : EIATTR_VRC_CTA_INIT_COUNT
	.align		4
.L_15:
        /*004c*/ 	.byte	0x02, 0x4a
	.zero		1
	.zero		1


	//----- nvinfo : EIATTR_EXIT_INSTR_OFFSETS
	.align		4
        /*0050*/ 	.byte	0x04, 0x1c
        /*0052*/ 	.short	(.L_17 - .L_16)


	//   ....[0]....
.L_16:
        /*0054*/ 	.word	0x00000420


	//   ....[1]....
        /*0058*/ 	.word	0x000008d0


	//----- nvinfo : EIATTR_CBANK_PARAM_SIZE
	.align		4
.L_17:
        /*005c*/ 	.byte	0x03, 0x19
        /*005e*/ 	.short	0x0010


	//----- nvinfo : EIATTR_PARAM_CBANK
	.align		4
        /*0060*/ 	.byte	0x04, 0x0a
        /*0062*/ 	.short	(.L_19 - .L_18)
	.align		4
.L_18:
        /*0064*/ 	.word	index@(.nv.constant0._Z11cuda_kerneliiPi)
        /*0068*/ 	.short	0x0380
        /*006a*/ 	.short	0x0010


	//----- nvinfo : EIATTR_SW_WAR
	.align		4
.L_19:
        /*006c*/ 	.byte	0x04, 0x36
        /*006e*/ 	.short	(.L_21 - .L_20)
.L_20:
        /*0070*/ 	.word	0x00000008
.L_21:


//--------------------- .nv.callgraph             --------------------------
	.section	.nv.callgraph,"",@"SHT_CUDA_CALLGRAPH"
	.align	4
	.sectionentsize	8
	.align		4
        /*0000*/ 	.word	0x00000000
	.align		4
        /*0004*/ 	.word	0xffffffff
	.align		4
        /*0008*/ 	.word	0x00000000
	.align		4
        /*000c*/ 	.word	0xfffffffe
	.align		4
        /*0010*/ 	.word	0x00000000
	.align		4
        /*0014*/ 	.word	0xfffffffd
	.align		4
        /*0018*/ 	.word	0x00000000
	.align		4
        /*001c*/ 	.word	0xfffffffc


//--------------------- .text._Z11cuda_kerneliiPi --------------------------
	.section	.text._Z11cuda_kerneliiPi,"ax",@progbits
	.align	128
        .global         _Z11cuda_kerneliiPi
        .type           _Z11cuda_kerneliiPi,@function
        .size           _Z11cuda_kerneliiPi,(.L_x_14 - _Z11cuda_kerneliiPi)
        .other          _Z11cuda_kerneliiPi,@"STO_CUDA_ENTRY STV_DEFAULT"
_Z11cuda_kerneliiPi:
.text._Z11cuda_kerneliiPi:
[----:B------:R-:W0:Y:S08]  /*0000*/  LDC R1, c[0x0][0x37c] ;  /* 0x0000df00ff017b82 */ /* 0x000e300000000800 */
[----:B------:R-:W1:Y:S01]  /*0010*/  LDC R6, c[0x0][0x384] ;  /* 0x0000e100ff067b82 */ /* 0x000e620000000800 */
[----:B------:R-:W2:Y:S01]  /*0020*/  LDCU UR4, c[0x0][0x380] ;  /* 0x00007000ff0477ac */ /* 0x000ea20008000800 */
[----:B0-----:R-:W-:-:S02]  /*0030*/  VIADD R1, R1, 0xfffffd18 ;  /* 0xfffffd1801017836 */ /* 0x001fc40000000000 */
[----:B--2---:R-:W-:Y:S01]  /*0040*/  IMAD.U32 R0, RZ, RZ, UR4 ;  /* 0x00000004ff007e24 */ /* 0x004fe2000f8e00ff */
[----:B-1----:R-:W-:-:S13]  /*0050*/  ISETP.GE.AND P0, PT, R6, RZ, PT ;  /* 0x000000ff0600720c */ /* 0x002fda0003f06270 */
[----:B------:R-:W-:Y:S05]  /*0060*/  @!P0 BRA `(.L_x_0) ;  /* 0x0000000000e48947 */ /* 0x000fea0003800000 */
[C---:B------:R-:W-:Y:S01]  /*0070*/  ISETP.GE.U32.AND P1, PT, R6.reuse, 0xf, PT ;  /* 0x0000000f0600780c */ /* 0x040fe20003f26070 */
[----:B------:R-:W-:Y:S02]  /*0080*/  VIADD R2, R6, 0x1 ;  /* 0x0000000106027836 */ /* 0x000fe40000000000 */
[----:B------:R-:W-:-:S03]  /*0090*/  HFMA2 R4, -RZ, RZ, 0, 0 ;  /* 0x00000000ff047431 */ /* 0x000fc600000001ff */
[----:B------:R-:W-:-:S04]  /*00a0*/  LOP3.LUT R7, R2, 0xf, RZ, 0xc0, !PT ;  /* 0x0000000f02077812 */ /* 0x000fc800078ec0ff */
[----:B------:R-:W-:-:S03]  /*00b0*/  ISETP.NE.AND P0, PT, R7, RZ, PT ;  /* 0x000000ff0700720c */ /* 0x000fc60003f05270 */
[----:B------:R-:W-:Y:S10]  /*00c0*/  @!P1 BRA `(.L_x_1) ;  /* 0x0000000000449947 */ /* 0x000ff40003800000 */
[----:B------:R-:W-:Y:S01]  /*00d0*/  LOP3.LUT R4, R2, 0xfffffff0, RZ, 0xc0, !PT ;  /* 0xfffffff002047812 */ /* 0x000fe200078ec0ff */
[----:B------:R-:W-:Y:S02]  /*00e0*/  VIADD R5, R1, 0x20 ;  /* 0x0000002001057836 */ /* 0x000fe40000000000 */
[----:B------:R-:W-:Y:S02]  /*00f0*/  IMAD.MOV.U32 R8, RZ, RZ, -0x1 ;  /* 0xffffffffff087424 */ /* 0x000fe400078e00ff */
[----:B------:R-:W-:-:S07]  /*0100*/  IMAD.MOV R3, RZ, RZ, -R4 ;  /* 0x000000ffff037224 */ /* 0x000fce00078e0a04 */
.L_x_2:
[----:B------:R-:W-:Y:S01]  /*0110*/  VIADD R3, R3, 0x10 ;  /* 0x0000001003037836 */ /* 0x000fe20000000000 */
[----:B------:R-:W-:-:S04]  /*0120*/  MOV R9, 0xffffffff ;  /* 0xffffffff00097802 */ /* 0x000fc80000000f00 */
[----:B------:R-:W-:Y:S01]  /*0130*/  ISETP.NE.AND P1, PT, R3, RZ, PT ;  /* 0x000000ff0300720c */ /* 0x000fe20003f25270 */
[----:B------:R-:W-:Y:S04]  /*0140*/  STL.64 [R5+-0x20], R8 ;  /* 0xffffe00805007387 */ /* 0x000fe80000100a00 */
[----:B------:R-:W-:Y:S04]  /*0150*/  STL.64 [R5+-0x18], R8 ;  /* 0xffffe80805007387 */ /* 0x000fe80000100a00 */
[----:B------:R-:W-:Y:S04]  /*0160*/  STL.64 [R5+-0x10], R8 ;  /* 0xfffff00805007387 */ /* 0x000fe80000100a00 */
[----:B------:R-:W-:Y:S04]  /*0170*/  STL.64 [R5+-0x8], R8 ;  /* 0xfffff80805007387 */ /* 0x000fe80000100a00 */
[----:B------:R-:W-:Y:S04]  /*0180*/  STL.64 [R5], R8 ;  /* 0x0000000805007387 */ /* 0x000fe80000100a00 */
[----:B------:R-:W-:Y:S04]  /*0190*/  STL.64 [R5+0x8], R8 ;  /* 0x0000080805007387 */ /* 0x000fe80000100a00 */
[----:B------:R-:W-:Y:S04]  /*01a0*/  STL.64 [R5+0x10], R8 ;  /* 0x0000100805007387 */ /* 0x000fe80000100a00 */
[----:B------:R0:W-:Y:S02]  /*01b0*/  STL.64 [R5+0x18], R8 ;  /* 0x0000180805007387 */ /* 0x0001e40000100a00 */
[----:B0-----:R-:W-:Y:S01]  /*01c0*/  VIADD R5, R5, 0x40 ;  /* 0x0000004005057836 */ /* 0x001fe20000000000 */
[----:B------:R-:W-:Y:S06]  /*01d0*/  @P1 BRA `(.L_x_2) ;  /* 0xfffffffc00cc1947 */ /* 0x000fec000383ffff */
.L_x_1:
[----:B------:R-:W-:Y:S05]  /*01e0*/  @!P0 BRA `(.L_x_0) ;  /* 0x0000000000848947 */ /* 0x000fea0003800000 */
[----:B------:R-:W-:Y:S02]  /*01f0*/  ISETP.GE.U32.AND P0, PT, R7, 0x8, PT ;  /* 0x000000080700780c */ /* 0x000fe40003f06070 */
[----:B------:R-:W-:-:S04]  /*0200*/  LOP3.LUT R5, R2, 0x7, RZ, 0xc0, !PT ;  /* 0x0000000702057812 */ /* 0x000fc800078ec0ff */
[----:B------:R-:W-:-:S07]  /*0210*/  ISETP.NE.AND P1, PT, R5, RZ, PT ;  /* 0x000000ff0500720c */ /* 0x000fce0003f25270 */
[----:B------:R-:W-:Y:S06]  /*0220*/  @!P0 BRA `(.L_x_3) ;  /* 0x0000000000208947 */ /* 0x000fec0003800000 */
[C---:B------:R-:W-:Y:S01]  /*0230*/  IMAD R3, R4.reuse, 0x4, R1 ;  /* 0x0000000404037824 */ /* 0x040fe200078e0201 */
[----:B------:R-:W-:Y:S01]  /*0240*/  MOV R8, 0xffffffff ;  /* 0xffffffff00087802 */ /* 0x000fe20000000f00 */
[----:B------:R-:W-:Y:S02]  /*0250*/  IMAD.MOV.U32 R9, RZ, RZ, -0x1 ;  /* 0xffffffffff097424 */ /* 0x000fe400078e00ff */
[----:B------:R-:W-:-:S03]  /*0260*/  VIADD R4, R4, 0x8 ;  /* 0x0000000804047836 */ /* 0x000fc60000000000 */
[----:B------:R0:W-:Y:S04]  /*0270*/  STL.64 [R3], R8 ;  /* 0x0000000803007387 */ /* 0x0001e80000100a00 */
[----:B------:R0:W-:Y:S04]  /*0280*/  STL.64 [R3+0x8], R8 ;  /* 0x0000080803007387 */ /* 0x0001e80000100a00 */
[----:B------:R0:W-:Y:S04]  /*0290*/  STL.64 [R3+0x10], R8 ;  /* 0x0000100803007387 */ /* 0x0001e80000100a00 */
[----:B------:R0:W-:Y:S02]  /*02a0*/  STL.64 [R3+0x18], R8 ;  /* 0x0000180803007387 */ /* 0x0001e40000100a00 */
.L_x_3:
[----:B------:R-:W-:Y:S05]  /*02b0*/  @!P1 BRA `(.L_x_0) ;  /* 0x0000000000509947 */ /* 0x000fea0003800000 */
[----:B------:R-:W-:Y:S02]  /*02c0*/  ISETP.GE.U32.AND P0, PT, R5, 0x4, PT ;  /* 0x000000040500780c */ /* 0x000fe40003f06070 */
[----:B------:R-:W-:-:S04]  /*02d0*/  LOP3.LUT R2, R2, 0x3, RZ, 0xc0, !PT ;  /* 0x0000000302027812 */ /* 0x000fc800078ec0ff */
[----:B------:R-:W-:-:S07]  /*02e0*/  ISETP.NE.AND P1, PT, R2, RZ, PT ;  /* 0x000000ff0200720c */ /* 0x000fce0003f25270 */
[----:B0-----:R-:W-:Y:S01]  /*02f0*/  @P0 IMAD.MOV.U32 R8, RZ, RZ, -0x1 ;  /* 0xffffffffff080424 */ /* 0x001fe200078e00ff */
[C---:B------:R-:W-:Y:S02]  /*0300*/  @P0 LEA R3, R4.reuse, R1, 0x2 ;  /* 0x0000000104030211 */ /* 0x040fe400078e10ff */
[----:B------:R-:W-:Y:S01]  /*0310*/  @P0 IADD3 R4, PT, PT, R4, 0x4, RZ ;  /* 0x0000000404040810 */ /* 0x000fe20007ffe0ff */
[--C-:B------:R-:W-:Y:S02]  /*0320*/  IMAD.MOV.U32 R9, RZ, RZ, R8.reuse ;  /* 0x000000ffff097224 */ /* 0x100fe400078e0008 */
[--C-:B------:R-:W-:Y:S02]  /*0330*/  IMAD.MOV.U32 R10, RZ, RZ, R8.reuse ;  /* 0x000000ffff0a7224 */ /* 0x100fe400078e0008 */
[----:B------:R-:W-:Y:S01]  /*0340*/  IMAD.MOV.U32 R11, RZ, RZ, R8 ;  /* 0x000000ffff0b7224 */ /* 0x000fe200078e0008 */
[----:B------:R1:W-:Y:S04]  /*0350*/  @P0 STL.64 [R3], R8 ;  /* 0x0000000803000387 */ /* 0x0003e80000100a00 */
[----:B------:R1:W-:Y:S01]  /*0360*/  @P0 STL.64 [R3+0x8], R10 ;  /* 0x0000080a03000387 */ /* 0x0003e20000100a00 */
[----:B------:R-:W-:Y:S05]  /*0370*/  @!P1 BRA `(.L_x_0) ;  /* 0x0000000000209947 */ /* 0x000fea0003800000 */
[----:B------:R-:W-:Y:S02]  /*0380*/  IMAD R4, R4, 0x4, R1 ;  /* 0x0000000404047824 */ /* 0x000fe400078e0201 */
[----:B------:R-:W-:Y:S02]  /*0390*/  IMAD.MOV R2, RZ, RZ, -R2 ;  /* 0x000000ffff027224 */ /* 0x000fe400078e0a02 */
[----:B-1----:R-:W-:-:S07]  /*03a0*/  IMAD.MOV.U32 R3, RZ, RZ, -0x1 ;  /* 0xffffffffff037424 */ /* 0x002fce00078e00ff */
.L_x_4:
[----:B------:R-:W-:Y:S01]  /*03b0*/  VIADD R2, R2, 0x1 ;  /* 0x0000000102027836 */ /* 0x000fe20000000000 */
[----:B------:R0:W-:Y:S04]  /*03c0*/  STL [R4], R3 ;  /* 0x0000000304007387 */ /* 0x0001e80000100800 */
[----:B------:R-:W-:Y:S02]  /*03d0*/  ISETP.NE.AND P0, PT, R2, RZ, PT ;  /* 0x000000ff0200720c */ /* 0x000fe40003f05270 */
[----:B0-----:R-:W-:-:S11]  /*03e0*/  IADD3 R4, PT, PT, R4, 0x4, RZ ;  /* 0x0000000404047810 */ /* 0x001fd60007ffe0ff */
[----:B------:R-:W-:Y:S05]  /*03f0*/  @P0 BRA `(.L_x_4) ;  /* 0xfffffffc00ec0947 */ /* 0x000fea000383ffff */
.L_x_0:
[----:B------:R-:W2:Y:S02]  /*0400*/  LDCU UR4, c[0x0][0x380] ;  /* 0x00007000ff0477ac */ /* 0x000ea40008000800 */
[----:B--2---:R-:W-:-:S13]  /*0410*/  ISETP.LE.AND P0, PT, RZ, UR4, PT ;  /* 0x00000004ff007c0c */ /* 0x004fda000bf03270 */
[----:B------:R-:W-:Y:S05]  /*0420*/  @!P0 EXIT ;  /* 0x000000000000894d */ /* 0x000fea0003800000 */
[----:B01----:R-:W-:Y:S01]  /*0430*/  VIADD R3, R6, 0xffffffff ;  /* 0xffffffff06037836 */ /* 0x003fe20000000000 */
[C---:B------:R-:W-:Y:S01]  /*0440*/  IADD3 R4, PT, PT, R1.reuse, 0x140, RZ ;  /* 0x0000014001047810 */ /* 0x040fe20007ffe0ff */
[C---:B------:R-:W-:Y:S01]  /*0450*/  VIADD R2, R1.reuse, 0x6c ;  /* 0x0000006c01027836 */ /* 0x040fe20000000000 */
[----:B------:R-:W0:Y:S01]  /*0460*/  LDCU.64 UR4, c[0x0][0x358] ;  /* 0x00006b00ff0477ac */ /* 0x000e220008000a00 */
[----:B------:R-:W-:-:S07]  /*0470*/  VIADD R5, R1, 0x214 ;  /* 0x0000021401057836 */ /* 0x000fce0000000000 */
.L_x_12:
[----:B-1-34-:R-:W-:Y:S01]  /*0480*/  IMAD R6, R0, 0x4, R1 ;  /* 0x0000000400067824 */ /* 0x01afe200078e0201 */
[----:B------:R-:W1:Y:S04]  /*0490*/  LDCU UR6, c[0x0][0x384] ;  /* 0x00007080ff0677ac */ /* 0x000e680008000800 */
[----:B--2---:R-:W2:Y:S01]  /*04a0*/  LDL R7, [R6] ;  /* 0x0000000006077983 */ /* 0x004ea20000100800 */
[----:B------:R-:W-:Y:S01]  /*04b0*/  IMAD.MOV.U32 R8, RZ, RZ, R0 ;  /* 0x000000ffff087224 */ /* 0x000fe200078e0000 */
[----:B--2---:R-:W-:-:S04]  /*04c0*/  IADD3 R9, PT, PT, R7, 0x1, RZ ;  /* 0x0000000107097810 */ /* 0x004fc80007ffe0ff */
[----:B-1----:R-:W-:-:S13]  /*04d0*/  ISETP.GE.AND P0, PT, R9, UR6, PT ;  /* 0x0000000609007c0c */ /* 0x002fda000bf06270 */
[----:B------:R-:W-:Y:S05]  /*04e0*/  @P0 BRA `(.L_x_5) ;  /* 0x00000000004c0947 */ /* 0x000fea0003800000 */
[----:B------:R-:W-:Y:S01]  /*04f0*/  IMAD.IADD R14, R3, 0x1, -R0 ;  /* 0x00000001030e7824 */ /* 0x000fe200078e0a00 */
[----:B------:R-:W1:Y:S06]  /*0500*/  LDCU UR6, c[0x0][0x384] ;  /* 0x00007080ff0677ac */ /* 0x000e6c0008000800 */
.L_x_8:
[----:B------:R-:W-:-:S05]  /*0510*/  LEA R10, R9, R2, 0x2 ;  /* 0x00000002090a7211 */ /* 0x000fca00078e10ff */
[----:B------:R-:W2:Y:S02]  /*0520*/  LDL R11, [R10] ;  /* 0x000000000a0b7983 */ /* 0x000ea40000100800 */
[----:B--2---:R-:W-:-:S13]  /*0530*/  ISETP.NE.AND P0, PT, R11, RZ, PT ;  /* 0x000000ff0b00720c */ /* 0x004fda0003f05270 */
[----:B------:R-:W-:Y:S05]  /*0540*/  @P0 BRA `(.L_x_6) ;  /* 0x0000000000280947 */ /* 0x000fea0003800000 */
[----:B------:R-:W-:-:S04]  /*0550*/  IMAD.IADD R11, R14, 0x1, R9 ;  /* 0x000000010e0b7824 */ /* 0x000fc800078e0209 */
[----:B------:R-:W-:-:S05]  /*0560*/  IMAD R11, R11, 0x4, R4 ;  /* 0x000000040b0b7824 */ /* 0x000fca00078e0204 */
[----:B------:R-:W2:Y:S02]  /*0570*/  LDL R12, [R11] ;  /* 0x000000000b0c7983 */ /* 0x000ea40000100800 */
[----:B--2---:R-:W-:-:S13]  /*0580*/  ISETP.NE.AND P0, PT, R12, RZ, PT ;  /* 0x000000ff0c00720c */ /* 0x004fda0003f05270 */
[----:B------:R-:W-:Y:S05]  /*0590*/  @P0 BRA `(.L_x_6) ;  /* 0x0000000000140947 */ /* 0x000fea0003800000 */
[----:B------:R-:W-:-:S05]  /*05a0*/  IADD3 R12, PT, PT, R9, R0, RZ ;  /* 0x00000000090c7210 */ /* 0x000fca0007ffe0ff */
[----:B------:R-:W-:-:S05]  /*05b0*/  IMAD R12, R12, 0x4, R5 ;  /* 0x000000040c0c7824 */ /* 0x000fca00078e0205 */
[----:B------:R-:W2:Y:S02]  /*05c0*/  LDL R13, [R12] ;  /* 0x000000000c0d7983 */ /* 0x000ea40000100800 */
[----:B--2---:R-:W-:-:S13]  /*05d0*/  ISETP.NE.AND P0, PT, R13, RZ, PT ;  /* 0x000000ff0d00720c */ /* 0x004fda0003f05270 */
[----:B------:R-:W-:Y:S05]  /*05e0*/  @!P0 BRA `(.L_x_7) ;  /* 0x0000000000448947 */ /* 0x000fea0003800000 */
.L_x_6:
[----:B------:R-:W-:-:S05]  /*05f0*/  VIADD R9, R9, 0x1 ;  /* 0x0000000109097836 */ /* 0x000fca0000000000 */
[----:B-1----:R-:W-:-:S13]  /*0600*/  ISETP.NE.AND P0, PT, R9, UR6, PT ;  /* 0x0000000609007c0c */ /* 0x002fda000bf05270 */
[----:B------:R-:W-:Y:S05]  /*0610*/  @P0 BRA `(.L_x_8) ;  /* 0xfffffffc00bc0947 */ /* 0x000fea000383ffff */
.L_x_5:
[----:B------:R-:W-:-:S13]  /*0620*/  ISETP.NE.AND P0, PT, R7, -0x1, PT ;  /* 0xffffffff0700780c */ /* 0x000fda0003f05270 */
[----:B------:R-:W-:Y:S05]  /*0630*/  @!P0 BRA `(.L_x_9) ;  /* 0x0000000000288947 */ /* 0x000fea0003800000 */
[C---:B------:R-:W-:Y:S01]  /*0640*/  IADD3 R8, PT, PT, R7.reuse, R0, RZ ;  /* 0x0000000007087210 */ /* 0x040fe20007ffe0ff */
[----:B------:R-:W-:Y:S01]  /*0650*/  IMAD.MOV.U32 R11, RZ, RZ, -0x1 ;  /* 0xffffffffff0b7424 */ /* 0x000fe200078e00ff */
[C---:B------:R-:W-:Y:S01]  /*0660*/  IADD3 R9, PT, PT, R7.reuse, R3, -R0 ;  /* 0x0000000307097210 */ /* 0x040fe20007ffe800 */
[----:B------:R-:W-:Y:S02]  /*0670*/  IMAD R7, R7, 0x4, R2 ;  /* 0x0000000407077824 */ /* 0x000fe400078e0202 */
[----:B------:R-:W-:Y:S01]  /*0680*/  IMAD R8, R8, 0x4, R5 ;  /* 0x0000000408087824 */ /* 0x000fe200078e0205 */
[----:B------:R-:W-:Y:S01]  /*0690*/  LEA R9, R9, R4, 0x2 ;  /* 0x0000000409097211 */ /* 0x000fe200078e10ff */
[----:B------:R1:W-:Y:S04]  /*06a0*/  STL [R6], R11 ;  /* 0x0000000b06007387 */ /* 0x0003e80000100800 */
[----:B------:R1:W-:Y:S04]  /*06b0*/  STL [R8], RZ ;  /* 0x000000ff08007387 */ /* 0x0003e80000100800 */
[----:B------:R1:W-:Y:S04]  /*06c0*/  STL [R9], RZ ;  /* 0x000000ff09007387 */ /* 0x0003e80000100800 */
[----:B------:R1:W-:Y:S02]  /*06d0*/  STL [R7], RZ ;  /* 0x000000ff07007387 */ /* 0x0003e40000100800 */
.L_x_9:
[----:B------:R-:W-:Y:S01]  /*06e0*/  VIADD R0, R0, 0xffffffff ;  /* 0xffffffff00007836 */ /* 0x000fe20000000000 */
[----:B------:R-:W-:Y:S06]  /*06f0*/  BRA `(.L_x_10) ;  /* 0x00000000006c7947 */ /* 0x000fec0003800000 */
.L_x_7:
[----:B------:R-:W-:Y:S01]  /*0700*/  ISETP.NE.AND P0, PT, R7, -0x1, PT ;  /* 0xffffffff0700780c */ /* 0x000fe20003f05270 */
[----:B-1----:R-:W1:Y:S01]  /*0710*/  LDCU UR6, c[0x0][0x384] ;  /* 0x00007080ff0677ac */ /* 0x002e620008000800 */
[----:B------:R-:W-:-:S11]  /*0720*/  HFMA2 R15, -RZ, RZ, 0, 5.9604644775390625e-08 ;  /* 0x00000001ff0f7431 */ /* 0x000fd600000001ff */
[----:B------:R-:W-:Y:S05]  /*0730*/  @!P0 BRA `(.L_x_11) ;  /* 0x0000000000208947 */ /* 0x000fea0003800000 */
[C---:B------:R-:W-:Y:S02]  /*0740*/  IMAD.IADD R16, R7.reuse, 0x1, R0 ;  /* 0x0000000107107824 */ /* 0x040fe400078e0200 */
[C---:B------:R-:W-:Y:S02]  /*0750*/  IMAD.IADD R13, R7.reuse, 0x1, R14 ;  /* 0x00000001070d7824 */ /* 0x040fe400078e020e */
[----:B------:R-:W-:Y:S01]  /*0760*/  IMAD R7, R7, 0x4, R2 ;  /* 0x0000000407077824 */ /* 0x000fe200078e0202 */
[----:B------:R-:W-:Y:S01]  /*0770*/  LEA R16, R16, R5, 0x2 ;  /* 0x0000000510107211 */ /* 0x000fe200078e10ff */
[----:B------:R-:W-:-:S04]  /*0780*/  IMAD R13, R13, 0x4, R4 ;  /* 0x000000040d0d7824 */ /* 0x000fc800078e0204 */
[----:B------:R2:W-:Y:S04]  /*0790*/  STL [R16], RZ ;  /* 0x000000ff10007387 */ /* 0x0005e80000100800 */
[----:B------:R2:W-:Y:S04]  /*07a0*/  STL [R13], RZ ;  /* 0x000000ff0d007387 */ /* 0x0005e80000100800 */
[----:B------:R2:W-:Y:S02]  /*07b0*/  STL [R7], RZ ;  /* 0x000000ff07007387 */ /* 0x0005e40000100800 */
.L_x_11:
[----:B------:R3:W-:Y:S01]  /*07c0*/  STL [R6], R9 ;  /* 0x0000000906007387 */ /* 0x0007e20000100800 */
[----:B------:R-:W-:-:S03]  /*07d0*/  IADD3 R0, PT, PT, R0, 0x1, RZ ;  /* 0x0000000100007810 */ /* 0x000fc60007ffe0ff */
[----:B------:R3:W-:Y:S01]  /*07e0*/  STL [R12], R15 ;  /* 0x0000000f0c007387 */ /* 0x0007e20000100800 */
[----:B-1----:R-:W-:-:S03]  /*07f0*/  ISETP.NE.AND P0, PT, R0, UR6, PT ;  /* 0x0000000600007c0c */ /* 0x002fc6000bf05270 */
[----:B------:R3:W-:Y:S04]  /*0800*/  STL [R11], R15 ;  /* 0x0000000f0b007387 */ /* 0x0007e80000100800 */
[----:B------:R3:W-:Y:S06]  /*0810*/  STL [R10], R15 ;  /* 0x0000000f0a007387 */ /* 0x0007ec0000100800 */
[----:B------:R-:W-:Y:S05]  /*0820*/  @P0 BRA `(.L_x_10) ;  /* 0x0000000000200947 */ /* 0x000fea0003800000 */
[----:B------:R-:W1:Y:S01]  /*0830*/  S2R R0, SR_LANEID ;  /* 0x0000000000007919 */ /* 0x000e620000000000 */
[----:B--23--:R-:W0:Y:S01]  /*0840*/  LDC.64 R6, c[0x0][0x388] ;  /* 0x0000e200ff067b82 */ /* 0x00ce220000000a00 */
[----:B------:R-:W-:Y:S02]  /*0850*/  VOTEU.ANY UR6, UPT, PT ;  /* 0x0000000000067886 */ /* 0x000fe400038e0100 */
[----:B------:R-:W-:Y:S02]  /*0860*/  UFLO.U32 UR7, UR6 ;  /* 0x00000006000772bd */ /* 0x000fe400080e0000 */
[----:B------:R-:W0:Y:S04]  /*0870*/  POPC R9, UR6 ;  /* 0x0000000600097d09 */ /* 0x000e280008000000 */
[----:B-1----:R-:W-:-:S13]  /*0880*/  ISETP.EQ.U32.AND P0, PT, R0, UR7, PT ;  /* 0x0000000700007c0c */ /* 0x002fda000bf02070 */
[----:B0-----:R4:W-:Y:S01]  /*0890*/  @P0 REDG.E.ADD.STRONG.GPU desc[UR4][R6.64], R9 ;  /* 0x000000090600098e */ /* 0x0019e2000c12e104 */
[----:B------:R-:W-:-:S07]  /*08a0*/  IMAD.MOV.U32 R0, RZ, RZ, R8 ;  /* 0x000000ffff007224 */ /* 0x000fce00078e0008 */
.L_x_10:
[----:B------:R-:W-:-:S13]  /*08b0*/  ISETP.GT.AND P0, PT, R0, -0x1, PT ;  /* 0xffffffff0000780c */ /* 0x000fda0003f04270 */
[----:B------:R-:W-:Y:S05]  /*08c0*/  @P0 BRA `(.L_x_12) ;  /* 0xfffffff800ec0947 */ /* 0x000fea000383ffff */
[----:B0-----:R-:W-:Y:S05]  /*08d0*/  EXIT ;  /* 0x000000000000794d */ /* 0x001fea0003800000 */
.L_x_13:
[----:B------:R-:W-:-:S00]  /*08e0*/  BRA `(.L_x_13) ;  /* 0xfffffffc00fc7947 */ /* 0x000fc0000383ffff */
[----:B------:R-:W-:-:S00]  /*08f0*/  NOP ;  /* 0x0000000000007918 */ /* 0x000fc00000000000 */
        /* <DEDUP_REMOVED lines=8> */
.L_x_14:


//--------------------- .nv.shared.reserved.0     --------------------------
	.section	.nv.shared.reserved.0,"aw",@nobits
	.weak		__nv_reservedSMEM_offset_0_alias
	.size		__nv_reservedSMEM_offset_0_alias, 0, 64
	.other		__nv_reservedSMEM_offset_0_alias,@"STO_CUDA_RESERVED_SHARED STV_DEFAULT"
__nv_reservedSMEM_offset_0_alias:
	.zero		0
	.zero		64


//--------------------- .nv.constant0._Z11cuda_kerneliiPi --------------------------
	.section	.nv.constant0._Z11cuda_kerneliiPi,"a",@progbits
	.sectionflags	@""
	.align	4
.nv.constant0._Z11cuda_kerneliiPi:
	.zero		912


//--------------------- SYMBOLS --------------------------

	.type		.nv.reservedSmem.offset0,@object
	.size		.nv.reservedSmem.offset0,0x4
